//
// Generated by NVIDIA NVVM Compiler
//
// Compiler Build ID: CL-36424714
// Cuda compilation tools, release 13.0, V13.0.88
// Based on NVVM 20.0.0
//

.version 9.0
.target sm_100
.address_size 64

	// .globl	_Z14doingSomethingPi
.extern .func  (.param .b32 func_retval0) vprintf
(
	.param .b64 vprintf_param_0,
	.param .b64 vprintf_param_1
)
;
.global .align 1 .b8 $str[25] = {112, 114, 105, 110, 116, 105, 110, 103, 32, 115, 111, 109, 101, 116, 104, 105, 110, 103, 32, 110, 101, 119, 32, 10};
.global .align 1 .b8 $str$1[14] = {37, 105, 32, 45, 45, 45, 45, 45, 45, 32, 37, 105, 10};
.global .align 1 .b8 $str$2[14] = {115, 111, 32, 116, 104, 101, 110, 32, 119, 104, 97, 116, 10};
.global .align 1 .b8 $str$3[4] = {37, 105, 10};

.visible .entry _Z14doingSomethingPi(
	.param .u64 .ptr .align 1 _Z14doingSomethingPi_param_0
)
{
	.local .align 8 .b8 	__local_depot0[16];
	.reg .b64 	%SP;
	.reg .b64 	%SPL;
	.reg .b32 	%r<12>;
	.reg .b64 	%rd<15>;

	mov.u64 	%SPL, __local_depot0;
	cvta.local.u64 	%SP, %SPL;
	ld.param.u64 	%rd1, [_Z14doingSomethingPi_param_0];
	cvta.to.global.u64 	%rd2, %rd1;
	add.u64 	%rd3, %SP, 0;
	add.u64 	%rd4, %SPL, 0;
	add.u64 	%rd5, %SP, 8;
	add.u64 	%rd6, %SPL, 8;
	mov.u64 	%rd7, $str$2;
	cvta.global.u64 	%rd8, %rd7;
	{ // callseq 0, 0
	.param .b64 param0;
	st.param.b64 	[param0], %rd8;
	.param .b64 param1;
	st.param.b64 	[param1], 0;
	.param .b32 retval0;
	call.uni (retval0), 
	vprintf, 
	(
	param0, 
	param1
	);
	ld.param.b32 	%r1, [retval0];
	} // callseq 0
	ld.global.u32 	%r3, [%rd2+4];
	st.local.u32 	[%rd6], %r3;
	mov.u64 	%rd9, $str$3;
	cvta.global.u64 	%rd10, %rd9;
	{ // callseq 1, 0
	.param .b64 param0;
	st.param.b64 	[param0], %rd10;
	.param .b64 param1;
	st.param.b64 	[param1], %rd5;
	.param .b32 retval0;
	call.uni (retval0), 
	vprintf, 
	(
	param0, 
	param1
	);
	ld.param.b32 	%r4, [retval0];
	} // callseq 1
	mov.u64 	%rd11, $str;
	cvta.global.u64 	%rd12, %rd11;
	{ // callseq 2, 0
	.param .b64 param0;
	st.param.b64 	[param0], %rd12;
	.param .b64 param1;
	st.param.b64 	[param1], 0;
	.param .b32 retval0;
	call.uni (retval0), 
	vprintf, 
	(
	param0, 
	param1
	);
	ld.param.b32 	%r6, [retval0];
	} // callseq 2
	ld.global.u32 	%r8, [%rd2+40];
	mov.b32 	%r9, 5;
	st.local.v2.u32 	[%rd4], {%r8, %r9};
	mov.u64 	%rd13, $str$1;
	cvta.global.u64 	%rd14, %rd13;
	{ // callseq 3, 0
	.param .b64 param0;
	st.param.b64 	[param0], %rd14;
	.param .b64 param1;
	st.param.b64 	[param1], %rd3;
	.param .b32 retval0;
	call.uni (retval0), 
	vprintf, 
	(
	param0, 
	param1
	);
	ld.param.b32 	%r10, [retval0];
	} // callseq 3
	ret;

}


// ===== COMPILED SASS (sm_100) =====

	.target	sm_100

	.elftype	@"ET_EXEC"


//--------------------- .note.nv.tkinfo           --------------------------
	.section	.note.nv.tkinfo,"",@"SHT_NOTE"
	.sectionflags	@"SHF_NOTE_NV_TKINFO"
	.tkinfo
        /*0018*/ 	.word	0x00000002
        /*0030*/ 	.string	""
        /*0030*/ 	.string	"ptxas"
        /*0030*/ 	.string	"Cuda compilation tools, release 13.0, V13.0.88"
        /*0030*/ 	.string	"Build cuda_13.0.r13.0/compiler.36424714_0"
        /*0030*/ 	.string	"-arch sm_100 -m 64 "



//--------------------- .note.nv.cuinfo           --------------------------
	.section	.note.nv.cuinfo,"",@"SHT_NOTE"
	.sectionflags	@"SHF_NOTE_NV_CUINFO"
        /*0018*/ 	.short	0x0002
        /*001a*/ 	.short	0x0064
        /*001c*/ 	.short	0x0082
	.zero		2


//--------------------- .nv.info                  --------------------------
	.section	.nv.info,"",@"SHT_CUDA_INFO"
	.align	4


	//----- nvinfo : EIATTR_REGCOUNT
	.align		4
        /*0000*/ 	.byte	0x04, 0x2f
        /*0002*/ 	.short	(.L_5 - .L_4)
	.align		4
.L_4:
        /*0004*/ 	.word	index@(_Z14doingSomethingPi)
        /*0008*/ 	.word	0x00000018


	//----- nvinfo : EIATTR_FRAME_SIZE
	.align		4
.L_5:
        /*000c*/ 	.byte	0x04, 0x11
        /*000e*/ 	.short	(.L_7 - .L_6)
	.align		4
.L_6:
        /*0010*/ 	.word	index@(_Z14doingSomethingPi)
        /*0014*/ 	.word	0x00000010


	//----- nvinfo : EIATTR_MIN_STACK_SIZE
	.align		4
.L_7:
        /*0018*/ 	.byte	0x04, 0x12
        /*001a*/ 	.short	(.L_9 - .L_8)
	.align		4
.L_8:
        /*001c*/ 	.word	index@(_Z14doingSomethingPi)
        /*0020*/ 	.word	0x00000010
.L_9:


//--------------------- .nv.compat                --------------------------
	.section	.nv.compat,"",@"SHT_CUDA_COMPAT_INFO"
	.align	4
        /*0000*/ 	.byte	0x02, 0x09, 0x00, 0x00, 0x02, 0x02, 0x01, 0x00, 0x02, 0x05, 0x05, 0x00, 0x03, 0x07, 0x01, 0x01
        /*0010*/ 	.byte	0x02, 0x03, 0x00, 0x00, 0x02, 0x06, 0x01, 0x00, 0x04, 0x0b, 0x08, 0x00, 0x09, 0x00, 0x00, 0x00
        /*0020*/ 	.byte	0x00, 0x00, 0x00, 0x00


//--------------------- .nv.info._Z14doingSomethingPi --------------------------
	.section	.nv.info._Z14doingSomethingPi,"",@"SHT_CUDA_INFO"
	.sectionflags	@""
	.align	4


	//----- nvinfo : EIATTR_CUDA_API_VERSION
	.align		4
        /*0000*/ 	.byte	0x04, 0x37
        /*0002*/ 	.short	(.L_11 - .L_10)
.L_10:
        /*0004*/ 	.word	0x00000082


	//----- nvinfo : EIATTR_KPARAM_INFO
	.align		4
.L_11:
        /*0008*/ 	.byte	0x04, 0x17
        /*000a*/ 	.short	(.L_13 - .L_12)
.L_12:
        /*000c*/ 	.word	0x00000000
        /*0010*/ 	.short	0x0000
        /*0012*/ 	.short	0x0000
        /*0014*/ 	.byte	0x00, 0xf5, 0x21, 0x00


	//----- nvinfo : EIATTR_SPARSE_MMA_MASK
	.align		4
.L_13:
        /*0018*/ 	.byte	0x03, 0x50
        /*001a*/ 	.short	0x0000


	//----- nvinfo : EIATTR_MAXREG_COUNT
	.align		4
        /*001c*/ 	.byte	0x03, 0x1b
        /*001e*/ 	.short	0x00ff


	//----- nvinfo : EIATTR_EXTERNS
	.align		4
        /*0020*/ 	.byte	0x04, 0x0f
        /*0022*/ 	.short	(.L_15 - .L_14)


	//   ....[0]....
	.align		4
.L_14:
        /*0024*/ 	.word	index@(vprintf)


	//----- nvinfo : EIATTR_MERCURY_ISA_VERSION
	.align		4
.L_15:
        /*0028*/ 	.byte	0x03, 0x5f
        /*002a*/ 	.short	0x0101


	//----- nvinfo : EIATTR_VRC_CTA_INIT_COUNT
	.align		4
        /*002c*/ 	.byte	0x02, 0x4a
	.zero		1
	.zero		1


	//----- nvinfo : EIATTR_SYSCALL_OFFSETS
	.align		4
        /*0030*/ 	.byte	0x04, 0x46
        /*0032*/ 	.short	(.L_17 - .L_16)


	//   ....[0]....
.L_16:
        /*0034*/ 	.word	0x00000100


	//   ....[1]....
        /*0038*/ 	.word	0x000001b0


	//   ....[2]....
        /*003c*/ 	.word	0x00000220


	//   ....[3]....
        /*0040*/ 	.word	0x000002e0


	//----- nvinfo : EIATTR_EXIT_INSTR_OFFSETS
	.align		4
.L_17:
        /*0044*/ 	.byte	0x04, 0x1c
        /*0046*/ 	.short	(.L_19 - .L_18)


	//   ....[0]....
.L_18:
        /*0048*/ 	.word	0x000002f0


	//----- nvinfo : EIATTR_CBANK_PARAM_SIZE
	.align		4
.L_19:
        /*004c*/ 	.byte	0x03, 0x19
        /*004e*/ 	.short	0x0008


	//----- nvinfo : EIATTR_PARAM_CBANK
	.align		4
        /*0050*/ 	.byte	0x04, 0x0a
        /*0052*/ 	.short	(.L_21 - .L_20)
	.align		4
.L_20:
        /*0054*/ 	.word	index@(.nv.constant0._Z14doingSomethingPi)
        /*0058*/ 	.short	0x0380
        /*005a*/ 	.short	0x0008


	//----- nvinfo : EIATTR_SW_WAR
	.align		4
.L_21:
        /*005c*/ 	.byte	0x04, 0x36
        /*005e*/ 	.short	(.L_23 - .L_22)
.L_22:
        /*0060*/ 	.word	0x00000008
.L_23:


//--------------------- .nv.callgraph             --------------------------
	.section	.nv.callgraph,"",@"SHT_CUDA_CALLGRAPH"
	.align	4
	.sectionentsize	8
	.align		4
        /*0000*/ 	.word	0x00000000
	.align		4
        /*0004*/ 	.word	0xffffffff
	.align		4
        /*0008*/ 	.word	index@(_Z14doingSomethingPi)
	.align		4
        /*000c*/ 	.word	index@(vprintf)
	.align		4
        /*0010*/ 	.word	0x00000000
	.align		4
        /*0014*/ 	.word	0xfffffffe
	.align		4
        /*0018*/ 	.word	0x00000000
	.align		4
        /*001c*/ 	.word	0xfffffffd
	.align		4
        /*0020*/ 	.word	0x00000000
	.align		4
        /*0024*/ 	.word	0xfffffffc


//--------------------- .nv.constant4             --------------------------
	.section	.nv.constant4,"a",@progbits
	.align	8
	.align		8
.nv.constant4:
        /*0000*/ 	.dword	vprintf
	.align		8
        /*0008*/ 	.dword	$str
	.align		8
        /*0010*/ 	.dword	$str$1
	.align		8
        /*0018*/ 	.dword	$str$2
	.align		8
        /*0020*/ 	.dword	$str$3


//--------------------- .text._Z14doingSomethingPi --------------------------
	.section	.text._Z14doingSomethingPi,"ax",@progbits
	.align	128
        .global         _Z14doingSomethingPi
        .type           _Z14doingSomethingPi,@function
        .size           _Z14doingSomethingPi,(.L_x_5 - _Z14doingSomethingPi)
        .other          _Z14doingSomethingPi,@"STO_CUDA_ENTRY STV_DEFAULT"
_Z14doingSomethingPi:
.text._Z14doingSomethingPi:
[----:B------:R-:W0:Y:S01]  /*0000*/  LDC R1, c[0x0][0x37c] ;  /* 0x0000df00ff017b82 */ /* 0x000e220000000800 */
[----:B------:R-:W1:Y:S01]  /*0010*/  LDCU UR4, c[0x0][0x2f8] ;  /* 0x00005f00ff0477ac */ /* 0x000e620008000800 */
[----:B------:R-:W-:Y:S01]  /*0020*/  MOV R2, 0x0 ;  /* 0x0000000000027802 */ /* 0x000fe20000000f00 */
[----:B0-----:R-:W-:Y:S01]  /*0030*/  VIADD R1, R1, 0xfffffff0 ;  /* 0xfffffff001017836 */ /* 0x001fe20000000000 */
[----:B------:R-:W-:Y:S01]  /*0040*/  CS2R R6, SRZ ;  /* 0x0000000000067805 */ /* 0x000fe2000001ff00 */
[----:B------:R-:W0:Y:S03]  /*0050*/  LDCU UR5, c[0x0][0x2fc] ;  /* 0x00005f80ff0577ac */ /* 0x000e260008000800 */
[----:B------:R2:W3:Y:S01]  /*0060*/  LDC.64 R8, c[0x4][R2] ;  /* 0x0100000002087b82 */ /* 0x0004e20000000a00 */
[----:B------:R-:W4:Y:S01]  /*0070*/  LDCU.64 UR6, c[0x4][0x18] ;  /* 0x01000300ff0677ac */ /* 0x000f220008000a00 */
[----:B------:R-:W2:Y:S01]  /*0080*/  LDCU.64 UR36, c[0x0][0x358] ;  /* 0x00006b00ff2477ac */ /* 0x000ea20008000a00 */
[----:B-1----:R-:W-:-:S04]  /*0090*/  IADD3 R16, P0, PT, R1, UR4, RZ ;  /* 0x0000000401107c10 */ /* 0x002fc8000ff1e0ff */
[----:B------:R-:W-:Y:S01]  /*00a0*/  IADD3 R19, P1, PT, R16, 0x8, RZ ;  /* 0x0000000810137810 */ /* 0x000fe20007f3e0ff */
[----:B0-----:R-:W-:Y:S02]  /*00b0*/  IMAD.X R17, RZ, RZ, UR5, P0 ;  /* 0x00000005ff117e24 */ /* 0x001fe400080e06ff */
[----:B----4-:R-:W-:Y:S01]  /*00c0*/  IMAD.U32 R4, RZ, RZ, UR6 ;  /* 0x00000006ff047e24 */ /* 0x010fe2000f8e00ff */
[----:B------:R-:W-:Y:S01]  /*00d0*/  MOV R5, UR7 ;  /* 0x0000000700057c02 */ /* 0x000fe20008000f00 */
[----:B--2---:R-:W-:-:S08]  /*00e0*/  IMAD.X R18, RZ, RZ, R17, P1 ;  /* 0x000000ffff127224 */ /* 0x004fd000008e0611 */
[----:B------:R-:W-:-:S07]  /*00f0*/  LEPC R20, `(.L_x_0) ;  /* 0x000000001014794e */ /* 0x000fce0000000000 */
[----:B---3--:R-:W-:Y:S05]  /*0100*/  CALL.ABS.NOINC R8 ;  /* 0x0000000008007343 */ /* 0x008fea0003c00000 */
.L_x_0:
[----:B------:R-:W0:Y:S01]  /*0110*/  LDC.64 R8, c[0x0][0x380] ;  /* 0x0000e000ff087b82 */ /* 0x000e220000000a00 */
[----:B------:R-:W1:Y:S01]  /*0120*/  LDCU.64 UR4, c[0x4][0x20] ;  /* 0x01000400ff0477ac */ /* 0x000e620008000a00 */
[----:B0-----:R-:W2:Y:S06]  /*0130*/  LDG.E R0, desc[UR36][R8.64+0x4] ;  /* 0x0000042408007981 */ /* 0x001eac000c1e1900 */
[----:B------:R0:W3:Y:S01]  /*0140*/  LDC.64 R10, c[0x4][R2] ;  /* 0x01000000020a7b82 */ /* 0x0000e20000000a00 */
[----:B-1----:R-:W-:Y:S01]  /*0150*/  IMAD.U32 R4, RZ, RZ, UR4 ;  /* 0x00000004ff047e24 */ /* 0x002fe2000f8e00ff */
[----:B------:R-:W-:Y:S01]  /*0160*/  MOV R5, UR5 ;  /* 0x0000000500057c02 */ /* 0x000fe20008000f00 */
[----:B------:R-:W-:-:S02]  /*0170*/  IMAD.MOV.U32 R6, RZ, RZ, R19 ;  /* 0x000000ffff067224 */ /* 0x000fc400078e0013 */
[----:B------:R-:W-:Y:S01]  /*0180*/  IMAD.MOV.U32 R7, RZ, RZ, R18 ;  /* 0x000000ffff077224 */ /* 0x000fe200078e0012 */
[----:B--23--:R0:W-:Y:S06]  /*0190*/  STL [R1+0x8], R0 ;  /* 0x0000080001007387 */ /* 0x00c1ec0000100800 */
[----:B------:R-:W-:-:S07]  /*01a0*/  LEPC R20, `(.L_x_1) ;  /* 0x000000001014794e */ /* 0x000fce0000000000 */
[----:B0-----:R-:W-:Y:S05]  /*01b0*/  CALL.ABS.NOINC R10 ;  /* 0x000000000a007343 */ /* 0x001fea0003c00000 */
.L_x_1:
[----:B------:R0:W1:Y:S01]  /*01c0*/  LDC.64 R8, c[0x4][R2] ;  /* 0x0100000002087b82 */ /* 0x0000620000000a00 */
[----:B------:R-:W2:Y:S01]  /*01d0*/  LDCU.64 UR4, c[0x4][0x8] ;  /* 0x01000100ff0477ac */ /* 0x000ea20008000a00 */
[----:B------:R-:W-:Y:S02]  /*01e0*/  CS2R R6, SRZ ;  /* 0x0000000000067805 */ /* 0x000fe4000001ff00 */
[----:B--2---:R-:W-:Y:S01]  /*01f0*/  MOV R4, UR4 ;  /* 0x0000000400047c02 */ /* 0x004fe20008000f00 */
[----:B0-----:R-:W-:-:S07]  /*0200*/  IMAD.U32 R5, RZ, RZ, UR5 ;  /* 0x00000005ff057e24 */ /* 0x001fce000f8e00ff */
[----:B------:R-:W-:-:S07]  /*0210*/  LEPC R20, `(.L_x_2) ;  /* 0x000000001014794e */ /* 0x000fce0000000000 */
[----:B-1----:R-:W-:Y:S05]  /*0220*/  CALL.ABS.NOINC R8 ;  /* 0x0000000008007343 */ /* 0x002fea0003c00000 */
.L_x_2:
[----:B------:R-:W0:Y:S01]  /*0230*/  LDC.64 R10, c[0x0][0x380] ;  /* 0x0000e000ff0a7b82 */ /* 0x000e220000000a00 */
[----:B------:R-:W-:Y:S01]  /*0240*/  IMAD.MOV.U32 R9, RZ, RZ, 0x5 ;  /* 0x00000005ff097424 */ /* 0x000fe200078e00ff */
[----:B------:R-:W1:Y:S01]  /*0250*/  LDCU.64 UR4, c[0x4][0x10] ;  /* 0x01000200ff0477ac */ /* 0x000e620008000a00 */
[----:B0-----:R-:W2:Y:S05]  /*0260*/  LDG.E R8, desc[UR36][R10.64+0x28] ;  /* 0x000028240a087981 */ /* 0x001eaa000c1e1900 */
[----:B------:R-:W0:Y:S01]  /*0270*/  LDC.64 R2, c[0x4][R2] ;  /* 0x0100000002027b82 */ /* 0x000e220000000a00 */
[----:B-1----:R-:W-:Y:S01]  /*0280*/  MOV R4, UR4 ;  /* 0x0000000400047c02 */ /* 0x002fe20008000f00 */
[----:B------:R-:W-:Y:S01]  /*0290*/  IMAD.U32 R5, RZ, RZ, UR5 ;  /* 0x00000005ff057e24 */ /* 0x000fe2000f8e00ff */
[----:B------:R-:W-:Y:S01]  /*02a0*/  MOV R7, R17 ;  /* 0x0000001100077202 */ /* 0x000fe20000000f00 */
[----:B------:R-:W-:Y:S01]  /*02b0*/  IMAD.MOV.U32 R6, RZ, RZ, R16 ;  /* 0x000000ffff067224 */ /* 0x000fe200078e0010 */
[----:B0-2---:R1:W-:Y:S06]  /*02c0*/  STL.64 [R1], R8 ;  /* 0x0000000801007387 */ /* 0x0053ec0000100a00 */
[----:B------:R-:W-:-:S07]  /*02d0*/  LEPC R20, `(.L_x_3) ;  /* 0x000000001014794e */ /* 0x000fce0000000000 */
[----:B-1----:R-:W-:Y:S05]  /*02e0*/  CALL.ABS.NOINC R2 ;  /* 0x0000000002007343 */ /* 0x002fea0003c00000 */
.L_x_3:
[----:B------:R-:W-:Y:S05]  /*02f0*/  EXIT ;  /* 0x000000000000794d */ /* 0x000fea0003800000 */
.L_x_4:
[----:B------:R-:W-:-:S00]  /*0300*/  BRA `(.L_x_4) ;  /* 0xfffffffc00fc7947 */ /* 0x000fc0000383ffff */
[----:B------:R-:W-:-:S00]  /*0310*/  NOP ;  /* 0x0000000000007918 */ /* 0x000fc00000000000 */
        /* <DEDUP_REMOVED lines=14> */
.L_x_5:


//--------------------- .nv.global.init           --------------------------
	.section	.nv.global.init,"aw",@progbits
.nv.global.init:
	.type		$str$3,@object
	.size		$str$3,($str$2 - $str$3)
$str$3:
        /*0000*/ 	.byte	0x25, 0x69, 0x0a, 0x00
	.type		$str$2,@object
	.size		$str$2,($str$1 - $str$2)
$str$2:
        /*0004*/ 	.byte	0x73, 0x6f, 0x20, 0x74, 0x68, 0x65, 0x6e, 0x20, 0x77, 0x68, 0x61, 0x74, 0x0a, 0x00
	.type		$str$1,@object
	.size		$str$1,($str - $str$1)
$str$1:
        /*0012*/ 	.byte	0x25, 0x69, 0x20, 0x2d, 0x2d, 0x2d, 0x2d, 0x2d, 0x2d, 0x20, 0x25, 0x69, 0x0a, 0x00
	.type		$str,@object
	.size		$str,(.L_0 - $str)
$str:
        /*0020*/ 	.byte	0x70, 0x72, 0x69, 0x6e, 0x74, 0x69, 0x6e, 0x67, 0x20, 0x73, 0x6f, 0x6d, 0x65, 0x74, 0x68, 0x69
        /*0030*/ 	.byte	0x6e, 0x67, 0x20, 0x6e, 0x65, 0x77, 0x20, 0x0a, 0x00
.L_0:


//--------------------- .nv.shared.reserved.0     --------------------------
	.section	.nv.shared.reserved.0,"aw",@nobits
	.weak		__nv_reservedSMEM_offset_0_alias
	.size		__nv_reservedSMEM_offset_0_alias, 0, 64
	.other		__nv_reservedSMEM_offset_0_alias,@"STO_CUDA_RESERVED_SHARED STV_DEFAULT"
__nv_reservedSMEM_offset_0_alias:
	.zero		0
	.zero		64


//--------------------- .nv.constant0._Z14doingSomethingPi --------------------------
	.section	.nv.constant0._Z14doingSomethingPi,"a",@progbits
	.sectionflags	@""
	.align	4
.nv.constant0._Z14doingSomethingPi:
	.zero		904


//--------------------- SYMBOLS --------------------------

	.type		.nv.reservedSmem.offset0,@object
	.size		.nv.reservedSmem.offset0,0x4
	.type		vprintf,@function
